//
// Generated by NVIDIA NVVM Compiler
//
// Compiler Build ID: CL-36424714
// Cuda compilation tools, release 13.0, V13.0.88
// Based on NVVM 20.0.0
//

.version 9.0
.target sm_100
.address_size 64

	// .globl	_Z8mmkernelPfS_S_i
// _ZZ8mmkernelPfS_S_iE4abuf has been demoted
// _ZZ8mmkernelPfS_S_iE4bbuf has been demoted

.visible .entry _Z8mmkernelPfS_S_i(
	.param .u64 .ptr .align 1 _Z8mmkernelPfS_S_i_param_0,
	.param .u64 .ptr .align 1 _Z8mmkernelPfS_S_i_param_1,
	.param .u64 .ptr .align 1 _Z8mmkernelPfS_S_i_param_2,
	.param .u32 _Z8mmkernelPfS_S_i_param_3
)
{
	.reg .pred 	%p<36>;
	.reg .b32 	%r<106>;
	.reg .b32 	%f<227>;
	.reg .b64 	%rd<48>;
	// demoted variable
	.shared .align 4 .b8 _ZZ8mmkernelPfS_S_iE4abuf[4096];
	// demoted variable
	.shared .align 4 .b8 _ZZ8mmkernelPfS_S_iE4bbuf[4096];
	ld.param.u64 	%rd9, [_Z8mmkernelPfS_S_i_param_0];
	ld.param.u64 	%rd10, [_Z8mmkernelPfS_S_i_param_1];
	ld.param.u64 	%rd11, [_Z8mmkernelPfS_S_i_param_2];
	ld.param.u32 	%r31, [_Z8mmkernelPfS_S_i_param_3];
	cvta.to.global.u64 	%rd1, %rd10;
	cvta.to.global.u64 	%rd2, %rd9;
	cvta.to.global.u64 	%rd3, %rd11;
	mov.u32 	%r32, %ctaid.y;
	shl.b32 	%r33, %r32, 6;
	mov.u32 	%r1, %tid.y;
	add.s32 	%r2, %r33, %r1;
	mov.u32 	%r34, %ctaid.x;
	shl.b32 	%r35, %r34, 6;
	mov.u32 	%r3, %tid.x;
	add.s32 	%r4, %r35, %r3;
	setp.lt.s32 	%p1, %r31, 1;
	mov.f32 	%f210, 0f00000000;
	mov.f32 	%f209, %f210;
	mov.f32 	%f208, %f210;
	mov.f32 	%f207, %f210;
	mov.f32 	%f206, %f210;
	mov.f32 	%f205, %f210;
	mov.f32 	%f204, %f210;
	mov.f32 	%f203, %f210;
	mov.f32 	%f202, %f210;
	mov.f32 	%f201, %f210;
	mov.f32 	%f200, %f210;
	mov.f32 	%f199, %f210;
	mov.f32 	%f198, %f210;
	mov.f32 	%f197, %f210;
	mov.f32 	%f196, %f210;
	mov.f32 	%f195, %f210;
	@%p1 bra 	$L__BB0_21;
	shl.b32 	%r37, %r1, 8;
	mov.u32 	%r38, _ZZ8mmkernelPfS_S_iE4abuf;
	add.s32 	%r39, %r38, %r37;
	shl.b32 	%r40, %r3, 2;
	add.s32 	%r5, %r39, %r40;
	add.s32 	%r6, %r4, 32;
	mul.lo.s32 	%r7, %r31, %r2;
	shl.b32 	%r41, %r1, 6;
	mov.u32 	%r42, _ZZ8mmkernelPfS_S_iE4bbuf;
	add.s32 	%r43, %r42, %r41;
	add.s32 	%r8, %r43, %r40;
	shl.b32 	%r44, %r31, 4;
	add.s32 	%r9, %r7, %r44;
	shl.b32 	%r45, %r31, 5;
	add.s32 	%r10, %r45, %r7;
	add.s32 	%r11, %r10, %r44;
	mov.f32 	%f195, 0f00000000;
	mov.b32 	%r102, 0;
	mov.f32 	%f196, %f195;
	mov.f32 	%f197, %f195;
	mov.f32 	%f198, %f195;
	mov.f32 	%f199, %f195;
	mov.f32 	%f200, %f195;
	mov.f32 	%f201, %f195;
	mov.f32 	%f202, %f195;
	mov.f32 	%f203, %f195;
	mov.f32 	%f204, %f195;
	mov.f32 	%f205, %f195;
	mov.f32 	%f206, %f195;
	mov.f32 	%f207, %f195;
	mov.f32 	%f208, %f195;
	mov.f32 	%f209, %f195;
	mov.f32 	%f210, %f195;
$L__BB0_2:
	setp.ge.s32 	%p2, %r4, %r31;
	add.s32 	%r13, %r102, %r1;
	setp.ge.u32 	%p3, %r13, %r31;
	mov.f32 	%f187, 0f00000000;
	or.pred  	%p4, %p2, %p3;
	@%p4 bra 	$L__BB0_4;
	mad.lo.s32 	%r46, %r13, %r31, %r4;
	mul.wide.u32 	%rd12, %r46, 4;
	add.s64 	%rd13, %rd2, %rd12;
	ld.global.f32 	%f187, [%rd13];
$L__BB0_4:
	add.s32 	%r47, %r4, 16;
	setp.ge.s32 	%p6, %r47, %r31;
	st.shared.f32 	[%r5], %f187;
	mov.f32 	%f188, 0f00000000;
	or.pred  	%p7, %p3, %p6;
	@%p7 bra 	$L__BB0_6;
	mad.lo.s32 	%r48, %r13, %r31, %r4;
	add.s32 	%r49, %r48, 16;
	mul.wide.u32 	%rd14, %r49, 4;
	add.s64 	%rd15, %rd2, %rd14;
	ld.global.f32 	%f188, [%rd15];
$L__BB0_6:
	setp.ge.s32 	%p9, %r6, %r31;
	st.shared.f32 	[%r5+64], %f188;
	mov.f32 	%f189, 0f00000000;
	or.pred  	%p10, %p3, %p9;
	@%p10 bra 	$L__BB0_8;
	mad.lo.s32 	%r50, %r13, %r31, %r6;
	mul.wide.u32 	%rd16, %r50, 4;
	add.s64 	%rd17, %rd2, %rd16;
	ld.global.f32 	%f189, [%rd17];
$L__BB0_8:
	add.s32 	%r14, %r4, 48;
	setp.ge.s32 	%p12, %r14, %r31;
	st.shared.f32 	[%r5+128], %f189;
	mov.f32 	%f190, 0f00000000;
	or.pred  	%p13, %p3, %p12;
	@%p13 bra 	$L__BB0_10;
	mad.lo.s32 	%r51, %r13, %r31, %r14;
	mul.wide.u32 	%rd18, %r51, 4;
	add.s64 	%rd19, %rd2, %rd18;
	ld.global.f32 	%f190, [%rd19];
$L__BB0_10:
	st.shared.f32 	[%r5+192], %f190;
	add.s32 	%r15, %r102, %r3;
	max.u32 	%r53, %r2, %r15;
	setp.ge.u32 	%p14, %r53, %r31;
	mov.f32 	%f191, 0f00000000;
	@%p14 bra 	$L__BB0_12;
	add.s32 	%r54, %r15, %r7;
	mul.wide.u32 	%rd20, %r54, 4;
	add.s64 	%rd21, %rd1, %rd20;
	ld.global.f32 	%f191, [%rd21];
$L__BB0_12:
	add.s32 	%r55, %r2, 16;
	st.shared.f32 	[%r8], %f191;
	max.u32 	%r56, %r55, %r15;
	setp.ge.u32 	%p15, %r56, %r31;
	mov.f32 	%f192, 0f00000000;
	@%p15 bra 	$L__BB0_14;
	add.s32 	%r57, %r15, %r9;
	mul.wide.u32 	%rd22, %r57, 4;
	add.s64 	%rd23, %rd1, %rd22;
	ld.global.f32 	%f192, [%rd23];
$L__BB0_14:
	add.s32 	%r58, %r2, 32;
	st.shared.f32 	[%r8+1024], %f192;
	max.u32 	%r59, %r58, %r15;
	setp.ge.u32 	%p16, %r59, %r31;
	mov.f32 	%f193, 0f00000000;
	@%p16 bra 	$L__BB0_16;
	add.s32 	%r60, %r15, %r10;
	mul.wide.u32 	%rd24, %r60, 4;
	add.s64 	%rd25, %rd1, %rd24;
	ld.global.f32 	%f193, [%rd25];
$L__BB0_16:
	add.s32 	%r61, %r2, 48;
	st.shared.f32 	[%r8+2048], %f193;
	max.u32 	%r62, %r61, %r15;
	setp.ge.u32 	%p17, %r62, %r31;
	mov.f32 	%f194, 0f00000000;
	@%p17 bra 	$L__BB0_18;
	add.s32 	%r63, %r15, %r11;
	mul.wide.u32 	%rd26, %r63, 4;
	add.s64 	%rd27, %rd1, %rd26;
	ld.global.f32 	%f194, [%rd27];
$L__BB0_18:
	shl.b32 	%r65, %r3, 2;
	mov.u32 	%r66, _ZZ8mmkernelPfS_S_iE4abuf;
	add.s32 	%r67, %r65, %r66;
	add.s32 	%r104, %r67, 512;
	shl.b32 	%r68, %r1, 6;
	mov.u32 	%r69, _ZZ8mmkernelPfS_S_iE4bbuf;
	add.s32 	%r70, %r68, %r69;
	add.s32 	%r103, %r70, 2048;
	st.shared.f32 	[%r8+3072], %f194;
	bar.sync 	0;
	mov.b32 	%r105, 512;
$L__BB0_19:
	ld.shared.f32 	%f91, [%r104+-512];
	ld.shared.f32 	%f92, [%r104+-448];
	ld.shared.f32 	%f93, [%r104+-384];
	ld.shared.f32 	%f94, [%r104+-320];
	ld.shared.f32 	%f95, [%r103+-2048];
	ld.shared.f32 	%f96, [%r103+-1024];
	ld.shared.f32 	%f97, [%r103];
	ld.shared.f32 	%f98, [%r103+1024];
	fma.rn.f32 	%f99, %f91, %f95, %f195;
	fma.rn.f32 	%f100, %f91, %f96, %f196;
	fma.rn.f32 	%f101, %f91, %f97, %f197;
	fma.rn.f32 	%f102, %f91, %f98, %f198;
	fma.rn.f32 	%f103, %f92, %f95, %f199;
	fma.rn.f32 	%f104, %f92, %f96, %f200;
	fma.rn.f32 	%f105, %f92, %f97, %f201;
	fma.rn.f32 	%f106, %f92, %f98, %f202;
	fma.rn.f32 	%f107, %f93, %f95, %f203;
	fma.rn.f32 	%f108, %f93, %f96, %f204;
	fma.rn.f32 	%f109, %f93, %f97, %f205;
	fma.rn.f32 	%f110, %f93, %f98, %f206;
	fma.rn.f32 	%f111, %f94, %f95, %f207;
	fma.rn.f32 	%f112, %f94, %f96, %f208;
	fma.rn.f32 	%f113, %f94, %f97, %f209;
	fma.rn.f32 	%f114, %f94, %f98, %f210;
	ld.shared.f32 	%f115, [%r104+-256];
	ld.shared.f32 	%f116, [%r104+-192];
	ld.shared.f32 	%f117, [%r104+-128];
	ld.shared.f32 	%f118, [%r104+-64];
	ld.shared.f32 	%f119, [%r103+-2044];
	ld.shared.f32 	%f120, [%r103+-1020];
	ld.shared.f32 	%f121, [%r103+4];
	ld.shared.f32 	%f122, [%r103+1028];
	fma.rn.f32 	%f123, %f115, %f119, %f99;
	fma.rn.f32 	%f124, %f115, %f120, %f100;
	fma.rn.f32 	%f125, %f115, %f121, %f101;
	fma.rn.f32 	%f126, %f115, %f122, %f102;
	fma.rn.f32 	%f127, %f116, %f119, %f103;
	fma.rn.f32 	%f128, %f116, %f120, %f104;
	fma.rn.f32 	%f129, %f116, %f121, %f105;
	fma.rn.f32 	%f130, %f116, %f122, %f106;
	fma.rn.f32 	%f131, %f117, %f119, %f107;
	fma.rn.f32 	%f132, %f117, %f120, %f108;
	fma.rn.f32 	%f133, %f117, %f121, %f109;
	fma.rn.f32 	%f134, %f117, %f122, %f110;
	fma.rn.f32 	%f135, %f118, %f119, %f111;
	fma.rn.f32 	%f136, %f118, %f120, %f112;
	fma.rn.f32 	%f137, %f118, %f121, %f113;
	fma.rn.f32 	%f138, %f118, %f122, %f114;
	ld.shared.f32 	%f139, [%r104];
	ld.shared.f32 	%f140, [%r104+64];
	ld.shared.f32 	%f141, [%r104+128];
	ld.shared.f32 	%f142, [%r104+192];
	ld.shared.f32 	%f143, [%r103+-2040];
	ld.shared.f32 	%f144, [%r103+-1016];
	ld.shared.f32 	%f145, [%r103+8];
	ld.shared.f32 	%f146, [%r103+1032];
	fma.rn.f32 	%f147, %f139, %f143, %f123;
	fma.rn.f32 	%f148, %f139, %f144, %f124;
	fma.rn.f32 	%f149, %f139, %f145, %f125;
	fma.rn.f32 	%f150, %f139, %f146, %f126;
	fma.rn.f32 	%f151, %f140, %f143, %f127;
	fma.rn.f32 	%f152, %f140, %f144, %f128;
	fma.rn.f32 	%f153, %f140, %f145, %f129;
	fma.rn.f32 	%f154, %f140, %f146, %f130;
	fma.rn.f32 	%f155, %f141, %f143, %f131;
	fma.rn.f32 	%f156, %f141, %f144, %f132;
	fma.rn.f32 	%f157, %f141, %f145, %f133;
	fma.rn.f32 	%f158, %f141, %f146, %f134;
	fma.rn.f32 	%f159, %f142, %f143, %f135;
	fma.rn.f32 	%f160, %f142, %f144, %f136;
	fma.rn.f32 	%f161, %f142, %f145, %f137;
	fma.rn.f32 	%f162, %f142, %f146, %f138;
	ld.shared.f32 	%f163, [%r104+256];
	ld.shared.f32 	%f164, [%r104+320];
	ld.shared.f32 	%f165, [%r104+384];
	ld.shared.f32 	%f166, [%r104+448];
	ld.shared.f32 	%f167, [%r103+-2036];
	ld.shared.f32 	%f168, [%r103+-1012];
	ld.shared.f32 	%f169, [%r103+12];
	ld.shared.f32 	%f170, [%r103+1036];
	fma.rn.f32 	%f195, %f163, %f167, %f147;
	fma.rn.f32 	%f196, %f163, %f168, %f148;
	fma.rn.f32 	%f197, %f163, %f169, %f149;
	fma.rn.f32 	%f198, %f163, %f170, %f150;
	fma.rn.f32 	%f199, %f164, %f167, %f151;
	fma.rn.f32 	%f200, %f164, %f168, %f152;
	fma.rn.f32 	%f201, %f164, %f169, %f153;
	fma.rn.f32 	%f202, %f164, %f170, %f154;
	fma.rn.f32 	%f203, %f165, %f167, %f155;
	fma.rn.f32 	%f204, %f165, %f168, %f156;
	fma.rn.f32 	%f205, %f165, %f169, %f157;
	fma.rn.f32 	%f206, %f165, %f170, %f158;
	fma.rn.f32 	%f207, %f166, %f167, %f159;
	fma.rn.f32 	%f208, %f166, %f168, %f160;
	fma.rn.f32 	%f209, %f166, %f169, %f161;
	fma.rn.f32 	%f210, %f166, %f170, %f162;
	add.s32 	%r105, %r105, 1024;
	add.s32 	%r104, %r104, 1024;
	add.s32 	%r103, %r103, 16;
	setp.ne.s32 	%p18, %r105, 4608;
	@%p18 bra 	$L__BB0_19;
	bar.sync 	0;
	add.s32 	%r102, %r102, 16;
	setp.lt.s32 	%p19, %r102, %r31;
	@%p19 bra 	$L__BB0_2;
$L__BB0_21:
	max.s32 	%r72, %r4, %r2;
	setp.ge.s32 	%p20, %r72, %r31;
	@%p20 bra 	$L__BB0_23;
	mad.lo.s32 	%r73, %r31, %r4, %r2;
	mul.wide.s32 	%rd28, %r73, 4;
	add.s64 	%rd29, %rd3, %rd28;
	st.global.f32 	[%rd29], %f195;
$L__BB0_23:
	add.s32 	%r25, %r4, 16;
	max.s32 	%r75, %r25, %r2;
	setp.ge.s32 	%p21, %r75, %r31;
	@%p21 bra 	$L__BB0_25;
	mad.lo.s32 	%r76, %r31, %r25, %r2;
	mul.wide.s32 	%rd30, %r76, 4;
	add.s64 	%rd31, %rd3, %rd30;
	st.global.f32 	[%rd31], %f199;
$L__BB0_25:
	add.s32 	%r26, %r4, 32;
	max.s32 	%r78, %r26, %r2;
	setp.ge.s32 	%p22, %r78, %r31;
	@%p22 bra 	$L__BB0_27;
	mad.lo.s32 	%r79, %r31, %r26, %r2;
	mul.wide.s32 	%rd32, %r79, 4;
	add.s64 	%rd33, %rd3, %rd32;
	st.global.f32 	[%rd33], %f203;
$L__BB0_27:
	add.s32 	%r27, %r4, 48;
	max.s32 	%r81, %r27, %r2;
	setp.ge.s32 	%p23, %r81, %r31;
	@%p23 bra 	$L__BB0_29;
	mad.lo.s32 	%r82, %r31, %r27, %r2;
	mul.wide.s32 	%rd34, %r82, 4;
	add.s64 	%rd35, %rd3, %rd34;
	st.global.f32 	[%rd35], %f207;
$L__BB0_29:
	add.s32 	%r28, %r2, 16;
	max.s32 	%r84, %r4, %r28;
	setp.ge.s32 	%p24, %r84, %r31;
	mul.lo.s32 	%r85, %r31, %r4;
	cvt.u64.u32 	%rd4, %r2;
	cvt.s64.s32 	%rd36, %r85;
	add.s64 	%rd37, %rd36, %rd4;
	shl.b64 	%rd38, %rd37, 2;
	add.s64 	%rd5, %rd3, %rd38;
	@%p24 bra 	$L__BB0_31;
	st.global.f32 	[%rd5+64], %f196;
$L__BB0_31:
	max.s32 	%r86, %r25, %r28;
	setp.ge.s32 	%p25, %r86, %r31;
	mul.lo.s32 	%r87, %r31, %r25;
	cvt.s64.s32 	%rd39, %r87;
	add.s64 	%rd40, %rd39, %rd4;
	shl.b64 	%rd41, %rd40, 2;
	add.s64 	%rd6, %rd3, %rd41;
	@%p25 bra 	$L__BB0_33;
	st.global.f32 	[%rd6+64], %f200;
$L__BB0_33:
	max.s32 	%r88, %r26, %r28;
	setp.ge.s32 	%p26, %r88, %r31;
	mul.lo.s32 	%r89, %r31, %r26;
	cvt.s64.s32 	%rd42, %r89;
	add.s64 	%rd43, %rd42, %rd4;
	shl.b64 	%rd44, %rd43, 2;
	add.s64 	%rd7, %rd3, %rd44;
	@%p26 bra 	$L__BB0_35;
	st.global.f32 	[%rd7+64], %f204;
$L__BB0_35:
	max.s32 	%r90, %r27, %r28;
	setp.ge.s32 	%p27, %r90, %r31;
	mul.lo.s32 	%r91, %r31, %r27;
	cvt.s64.s32 	%rd45, %r91;
	add.s64 	%rd46, %rd45, %rd4;
	shl.b64 	%rd47, %rd46, 2;
	add.s64 	%rd8, %rd3, %rd47;
	@%p27 bra 	$L__BB0_37;
	st.global.f32 	[%rd8+64], %f208;
$L__BB0_37:
	add.s32 	%r29, %r2, 32;
	max.s32 	%r93, %r4, %r29;
	setp.ge.s32 	%p28, %r93, %r31;
	@%p28 bra 	$L__BB0_39;
	st.global.f32 	[%rd5+128], %f197;
$L__BB0_39:
	max.s32 	%r94, %r25, %r29;
	setp.ge.s32 	%p29, %r94, %r31;
	@%p29 bra 	$L__BB0_41;
	st.global.f32 	[%rd6+128], %f201;
$L__BB0_41:
	max.s32 	%r95, %r26, %r29;
	setp.ge.s32 	%p30, %r95, %r31;
	@%p30 bra 	$L__BB0_43;
	st.global.f32 	[%rd7+128], %f205;
$L__BB0_43:
	max.s32 	%r96, %r27, %r29;
	setp.ge.s32 	%p31, %r96, %r31;
	@%p31 bra 	$L__BB0_45;
	st.global.f32 	[%rd8+128], %f209;
$L__BB0_45:
	add.s32 	%r30, %r2, 48;
	max.s32 	%r98, %r4, %r30;
	setp.ge.s32 	%p32, %r98, %r31;
	@%p32 bra 	$L__BB0_47;
	st.global.f32 	[%rd5+192], %f198;
$L__BB0_47:
	max.s32 	%r99, %r25, %r30;
	setp.ge.s32 	%p33, %r99, %r31;
	@%p33 bra 	$L__BB0_49;
	st.global.f32 	[%rd6+192], %f202;
$L__BB0_49:
	max.s32 	%r100, %r26, %r30;
	setp.ge.s32 	%p34, %r100, %r31;
	@%p34 bra 	$L__BB0_51;
	st.global.f32 	[%rd7+192], %f206;
$L__BB0_51:
	max.s32 	%r101, %r27, %r30;
	setp.ge.s32 	%p35, %r101, %r31;
	@%p35 bra 	$L__BB0_53;
	st.global.f32 	[%rd8+192], %f210;
$L__BB0_53:
	ret;

}


// ===== COMPILED SASS (sm_100) =====

	.target	sm_100

	.elftype	@"ET_EXEC"


//--------------------- .note.nv.tkinfo           --------------------------
	.section	.note.nv.tkinfo,"",@"SHT_NOTE"
	.sectionflags	@"SHF_NOTE_NV_TKINFO"
	.tkinfo
        /*0018*/ 	.word	0x00000002
        /*0030*/ 	.string	""
        /*0030*/ 	.string	"ptxas"
        /*0030*/ 	.string	"Cuda compilation tools, release 13.0, V13.0.88"
        /*0030*/ 	.string	"Build cuda_13.0.r13.0/compiler.36424714_0"
        /*0030*/ 	.string	"-arch sm_100 -m 64 "



//--------------------- .note.nv.cuinfo           --------------------------
	.section	.note.nv.cuinfo,"",@"SHT_NOTE"
	.sectionflags	@"SHF_NOTE_NV_CUINFO"
        /*0018*/ 	.short	0x0002
        /*001a*/ 	.short	0x0064
        /*001c*/ 	.short	0x0082
	.zero		2


//--------------------- .nv.info                  --------------------------
	.section	.nv.info,"",@"SHT_CUDA_INFO"
	.align	4


	//----- nvinfo : EIATTR_REGCOUNT
	.align		4
        /*0000*/ 	.byte	0x04, 0x2f
        /*0002*/ 	.short	(.L_1 - .L_0)
	.align		4
.L_0:
        /*0004*/ 	.word	index@(_Z8mmkernelPfS_S_i)
        /*0008*/ 	.word	0x00000038


	//----- nvinfo : EIATTR_FRAME_SIZE
	.align		4
.L_1:
        /*000c*/ 	.byte	0x04, 0x11
        /*000e*/ 	.short	(.L_3 - .L_2)
	.align		4
.L_2:
        /*0010*/ 	.word	index@(_Z8mmkernelPfS_S_i)
        /*0014*/ 	.word	0x00000000


	//----- nvinfo : EIATTR_MIN_STACK_SIZE
	.align		4
.L_3:
        /*0018*/ 	.byte	0x04, 0x12
        /*001a*/ 	.short	(.L_5 - .L_4)
	.align		4
.L_4:
        /*001c*/ 	.word	index@(_Z8mmkernelPfS_S_i)
        /*0020*/ 	.word	0x00000000
.L_5:


//--------------------- .nv.compat                --------------------------
	.section	.nv.compat,"",@"SHT_CUDA_COMPAT_INFO"
	.align	4
        /*0000*/ 	.byte	0x02, 0x09, 0x00, 0x00, 0x02, 0x02, 0x01, 0x00, 0x02, 0x05, 0x05, 0x00, 0x03, 0x07, 0x01, 0x01
        /*0010*/ 	.byte	0x02, 0x03, 0x00, 0x00, 0x02, 0x06, 0x01, 0x00, 0x04, 0x0b, 0x08, 0x00, 0x09, 0x00, 0x00, 0x00
        /*0020*/ 	.byte	0x00, 0x00, 0x00, 0x00


//--------------------- .nv.info._Z8mmkernelPfS_S_i --------------------------
	.section	.nv.info._Z8mmkernelPfS_S_i,"",@"SHT_CUDA_INFO"
	.sectionflags	@""
	.align	4


	//----- nvinfo : EIATTR_CUDA_API_VERSION
	.align		4
        /*0000*/ 	.byte	0x04, 0x37
        /*0002*/ 	.short	(.L_7 - .L_6)
.L_6:
        /*0004*/ 	.word	0x00000082


	//----- nvinfo : EIATTR_KPARAM_INFO
	.align		4
.L_7:
        /*0008*/ 	.byte	0x04, 0x17
        /*000a*/ 	.short	(.L_9 - .L_8)
.L_8:
        /*000c*/ 	.word	0x00000000
        /*0010*/ 	.short	0x0003
        /*0012*/ 	.short	0x0018
        /*0014*/ 	.byte	0x00, 0xf0, 0x11, 0x00


	//----- nvinfo : EIATTR_KPARAM_INFO
	.align		4
.L_9:
        /*0018*/ 	.byte	0x04, 0x17
        /*001a*/ 	.short	(.L_11 - .L_10)
.L_10:
        /*001c*/ 	.word	0x00000000
        /*0020*/ 	.short	0x0002
        /*0022*/ 	.short	0x0010
        /*0024*/ 	.byte	0x00, 0xf5, 0x21, 0x00


	//----- nvinfo : EIATTR_KPARAM_INFO
	.align		4
.L_11:
        /*0028*/ 	.byte	0x04, 0x17
        /*002a*/ 	.short	(.L_13 - .L_12)
.L_12:
        /*002c*/ 	.word	0x00000000
        /*0030*/ 	.short	0x0001
        /*0032*/ 	.short	0x0008
        /*0034*/ 	.byte	0x00, 0xf5, 0x21, 0x00


	//----- nvinfo : EIATTR_KPARAM_INFO
	.align		4
.L_13:
        /*0038*/ 	.byte	0x04, 0x17
        /*003a*/ 	.short	(.L_15 - .L_14)
.L_14:
        /*003c*/ 	.word	0x00000000
        /*0040*/ 	.short	0x0000
        /*0042*/ 	.short	0x0000
        /*0044*/ 	.byte	0x00, 0xf5, 0x21, 0x00


	//----- nvinfo : EIATTR_SPARSE_MMA_MASK
	.align		4
.L_15:
        /*0048*/ 	.byte	0x03, 0x50
        /*004a*/ 	.short	0x0000


	//----- nvinfo : EIATTR_MAXREG_COUNT
	.align		4
        /*004c*/ 	.byte	0x03, 0x1b
        /*004e*/ 	.short	0x00ff


	//----- nvinfo : EIATTR_NUM_BARRIERS
	.align		4
        /*0050*/ 	.byte	0x02, 0x4c
        /*0052*/ 	.byte	0x01
	.zero		1


	//----- nvinfo : EIATTR_MERCURY_ISA_VERSION
	.align		4
        /*0054*/ 	.byte	0x03, 0x5f
        /*0056*/ 	.short	0x0101


	//----- nvinfo : EIATTR_VRC_CTA_INIT_COUNT
	.align		4
        /*0058*/ 	.byte	0x02, 0x4a
	.zero		1
	.zero		1


	//----- nvinfo : EIATTR_EXIT_INSTR_OFFSETS
	.align		4
        /*005c*/ 	.byte	0x04, 0x1c
        /*005e*/ 	.short	(.L_17 - .L_16)


	//   ....[0]....
.L_16:
        /*0060*/ 	.word	0x00001340


	//   ....[1]....
        /*0064*/ 	.word	0x00001360


	//----- nvinfo : EIATTR_CBANK_PARAM_SIZE
	.align		4
.L_17:
        /*0068*/ 	.byte	0x03, 0x19
        /*006a*/ 	.short	0x001c


	//----- nvinfo : EIATTR_PARAM_CBANK
	.align		4
        /*006c*/ 	.byte	0x04, 0x0a
        /*006e*/ 	.short	(.L_19 - .L_18)
	.align		4
.L_18:
        /*0070*/ 	.word	index@(.nv.constant0._Z8mmkernelPfS_S_i)
        /*0074*/ 	.short	0x0380
        /*0076*/ 	.short	0x001c


	//----- nvinfo : EIATTR_SW_WAR
	.align		4
.L_19:
        /*0078*/ 	.byte	0x04, 0x36
        /*007a*/ 	.short	(.L_21 - .L_20)
.L_20:
        /*007c*/ 	.word	0x00000008
.L_21:


//--------------------- .nv.callgraph             --------------------------
	.section	.nv.callgraph,"",@"SHT_CUDA_CALLGRAPH"
	.align	4
	.sectionentsize	8
	.align		4
        /*0000*/ 	.word	0x00000000
	.align		4
        /*0004*/ 	.word	0xffffffff
	.align		4
        /*0008*/ 	.word	0x00000000
	.align		4
        /*000c*/ 	.word	0xfffffffe
	.align		4
        /*0010*/ 	.word	0x00000000
	.align		4
        /*0014*/ 	.word	0xfffffffd
	.align		4
        /*0018*/ 	.word	0x00000000
	.align		4
        /*001c*/ 	.word	0xfffffffc


//--------------------- .text._Z8mmkernelPfS_S_i  --------------------------
	.section	.text._Z8mmkernelPfS_S_i,"ax",@progbits
	.align	128
        .global         _Z8mmkernelPfS_S_i
        .type           _Z8mmkernelPfS_S_i,@function
        .size           _Z8mmkernelPfS_S_i,(.L_x_4 - _Z8mmkernelPfS_S_i)
        .other          _Z8mmkernelPfS_S_i,@"STO_CUDA_ENTRY STV_DEFAULT"
_Z8mmkernelPfS_S_i:
.text._Z8mmkernelPfS_S_i:
[----:B------:R-:W-:Y:S01]  /*0000*/  LDC R1, c[0x0][0x37c] ;  /* 0x0000df00ff017b82 */ /* 0x000fe20000000800 */
[----:B------:R-:W0:Y:S01]  /*0010*/  LDCU UR4, c[0x0][0x398] ;  /* 0x00007300ff0477ac */ /* 0x000e220008000800 */
[----:B------:R-:W1:Y:S01]  /*0020*/  S2R R33, SR_CTAID.Y ;  /* 0x0000000000217919 */ /* 0x000e620000002600 */
[----:B------:R-:W-:Y:S02]  /*0030*/  HFMA2 R9, -RZ, RZ, 0, 0 ;  /* 0x00000000ff097431 */ /* 0x000fe400000001ff */
[----:B------:R-:W-:Y:S01]  /*0040*/  IMAD.MOV.U32 R40, RZ, RZ, RZ ;  /* 0x000000ffff287224 */ /* 0x000fe200078e00ff */
[----:B------:R-:W2:Y:S01]  /*0050*/  LDCU.64 UR8, c[0x0][0x358] ;  /* 0x00006b00ff0877ac */ /* 0x000ea20008000a00 */
[----:B------:R-:W1:Y:S01]  /*0060*/  S2R R0, SR_TID.Y ;  /* 0x0000000000007919 */ /* 0x000e620000002200 */
[----:B------:R-:W-:Y:S01]  /*0070*/  HFMA2 R50, -RZ, RZ, 0, 0 ;  /* 0x00000000ff327431 */ /* 0x000fe200000001ff */
[----:B------:R-:W-:Y:S02]  /*0080*/  CS2R R44, SRZ ;  /* 0x00000000002c7805 */ /* 0x000fe4000001ff00 */
[----:B------:R-:W-:Y:S01]  /*0090*/  CS2R R48, SRZ ;  /* 0x0000000000307805 */ /* 0x000fe2000001ff00 */
[----:B------:R-:W3:Y:S01]  /*00a0*/  S2R R35, SR_CTAID.X ;  /* 0x0000000000237919 */ /* 0x000ee20000002500 */
[----:B------:R-:W-:-:S02]  /*00b0*/  CS2R R10, SRZ ;  /* 0x00000000000a7805 */ /* 0x000fc4000001ff00 */
[----:B------:R-:W-:Y:S01]  /*00c0*/  MOV R42, RZ ;  /* 0x000000ff002a7202 */ /* 0x000fe20000000f00 */
[----:B------:R-:W-:Y:S01]  /*00d0*/  IMAD.MOV.U32 R52, RZ, RZ, RZ ;  /* 0x000000ffff347224 */ /* 0x000fe200078e00ff */
[----:B------:R-:W3:Y:S01]  /*00e0*/  S2R R2, SR_TID.X ;  /* 0x0000000000027919 */ /* 0x000ee20000002100 */
[----:B------:R-:W-:Y:S01]  /*00f0*/  IMAD.MOV.U32 R7, RZ, RZ, RZ ;  /* 0x000000ffff077224 */ /* 0x000fe200078e00ff */
[----:B------:R-:W-:Y:S01]  /*0100*/  CS2R R46, SRZ ;  /* 0x00000000002e7805 */ /* 0x000fe2000001ff00 */
[----:B------:R-:W-:Y:S01]  /*0110*/  IMAD.MOV.U32 R24, RZ, RZ, RZ ;  /* 0x000000ffff187224 */ /* 0x000fe200078e00ff */
[----:B------:R-:W-:Y:S02]  /*0120*/  MOV R4, RZ ;  /* 0x000000ff00047202 */ /* 0x000fe40000000f00 */
[----:B0-----:R-:W-:-:S04]  /*0130*/  MOV R6, UR4 ;  /* 0x0000000400067c02 */ /* 0x001fc80008000f00 */
[----:B------:R-:W-:Y:S01]  /*0140*/  ISETP.GE.AND P0, PT, R6, 0x1, PT ;  /* 0x000000010600780c */ /* 0x000fe20003f06270 */
[----:B-1----:R-:W-:Y:S01]  /*0150*/  IMAD R33, R33, 0x40, R0 ;  /* 0x0000004021217824 */ /* 0x002fe200078e0200 */
[----:B---3--:R-:W-:-:S11]  /*0160*/  LEA R35, R35, R2, 0x6 ;  /* 0x0000000223237211 */ /* 0x008fd600078e30ff */
[----:B--2---:R-:W-:Y:S05]  /*0170*/  @!P0 BRA `(.L_x_0) ;  /* 0x0000000c00188947 */ /* 0x004fea0003800000 */
[----:B------:R-:W0:Y:S01]  /*0180*/  S2UR UR6, SR_CgaCtaId ;  /* 0x00000000000679c3 */ /* 0x000e220000008800 */
[----:B------:R-:W-:Y:S01]  /*0190*/  UMOV UR4, 0x400 ;  /* 0x0000040000047882 */ /* 0x000fe20000000000 */
[----:B------:R-:W-:Y:S01]  /*01a0*/  IMAD R37, R33, R6, RZ ;  /* 0x0000000621257224 */ /* 0x000fe200078e02ff */
[----:B------:R-:W-:Y:S01]  /*01b0*/  UIADD3 UR5, UPT, UPT, UR4, 0x1000, URZ ;  /* 0x0000100004057890 */ /* 0x000fe2000fffe0ff */
[----:B------:R-:W-:Y:S01]  /*01c0*/  VIADD R39, R35, 0x20 ;  /* 0x0000002023277836 */ /* 0x000fe20000000000 */
[----:B------:R-:W-:Y:S02]  /*01d0*/  MOV R4, RZ ;  /* 0x000000ff00047202 */ /* 0x000fe40000000f00 */
[----:B------:R-:W-:Y:S02]  /*01e0*/  CS2R R46, SRZ ;  /* 0x00000000002e7805 */ /* 0x000fe4000001ff00 */
[----:B------:R-:W-:Y:S02]  /*01f0*/  LEA R41, R6, R37, 0x5 ;  /* 0x0000002506297211 */ /* 0x000fe400078e28ff */
[----:B------:R-:W-:Y:S01]  /*0200*/  CS2R R10, SRZ ;  /* 0x00000000000a7805 */ /* 0x000fe2000001ff00 */
[----:B------:R-:W-:Y:S01]  /*0210*/  IMAD.MOV.U32 R24, RZ, RZ, RZ ;  /* 0x000000ffff187224 */ /* 0x000fe200078e00ff */
[----:B------:R-:W-:-:S02]  /*0220*/  CS2R R48, SRZ ;  /* 0x0000000000307805 */ /* 0x000fc4000001ff00 */
[----:B------:R-:W-:Y:S02]  /*0230*/  CS2R R44, SRZ ;  /* 0x00000000002c7805 */ /* 0x000fe4000001ff00 */
[----:B------:R-:W-:Y:S01]  /*0240*/  MOV R7, RZ ;  /* 0x000000ff00077202 */ /* 0x000fe20000000f00 */
[----:B------:R-:W-:Y:S01]  /*0250*/  IMAD.MOV.U32 R52, RZ, RZ, RZ ;  /* 0x000000ffff347224 */ /* 0x000fe200078e00ff */
[----:B------:R-:W-:Y:S01]  /*0260*/  MOV R50, RZ ;  /* 0x000000ff00327202 */ /* 0x000fe20000000f00 */
[----:B------:R-:W-:Y:S01]  /*0270*/  IMAD.MOV.U32 R9, RZ, RZ, RZ ;  /* 0x000000ffff097224 */ /* 0x000fe200078e00ff */
[----:B------:R-:W-:Y:S01]  /*0280*/  MOV R42, RZ ;  /* 0x000000ff002a7202 */ /* 0x000fe20000000f00 */
[C---:B------:R-:W-:Y:S01]  /*0290*/  IMAD R32, R6.reuse, 0x10, R41 ;  /* 0x0000001006207824 */ /* 0x040fe200078e0229 */
[----:B------:R-:W-:Y:S02]  /*02a0*/  MOV R40, RZ ;  /* 0x000000ff00287202 */ /* 0x000fe40000000f00 */
[----:B------:R-:W-:Y:S01]  /*02b0*/  LEA R30, R6, R37, 0x4 ;  /* 0x00000025061e7211 */ /* 0x000fe200078e20ff */
[----:B0-----:R-:W-:-:S02]  /*02c0*/  ULEA UR4, UR6, UR4, 0x18 ;  /* 0x0000000406047291 */ /* 0x001fc4000f8ec0ff */
[----:B------:R-:W-:-:S04]  /*02d0*/  ULEA UR5, UR6, UR5, 0x18 ;  /* 0x0000000506057291 */ /* 0x000fc8000f8ec0ff */
[C---:B------:R-:W-:Y:S01]  /*02e0*/  LEA R3, R0.reuse, UR4, 0x8 ;  /* 0x0000000400037c11 */ /* 0x040fe2000f8e40ff */
[----:B------:R-:W-:Y:S01]  /*02f0*/  UMOV UR4, URZ ;  /* 0x000000ff00047c82 */ /* 0x000fe20008000000 */
[----:B------:R-:W-:Y:S02]  /*0300*/  LEA R5, R0, UR5, 0x6 ;  /* 0x0000000500057c11 */ /* 0x000fe4000f8e30ff */
[C---:B------:R-:W-:Y:S02]  /*0310*/  LEA R34, R2.reuse, R3, 0x2 ;  /* 0x0000000302227211 */ /* 0x040fe400078e10ff */
[----:B------:R-:W-:-:S07]  /*0320*/  LEA R36, R2, R5, 0x2 ;  /* 0x0000000502247211 */ /* 0x000fce00078e10ff */
.L_x_2:
[----:B------:R-:W0:Y:S01]  /*0330*/  LDC R6, c[0x0][0x398] ;  /* 0x0000e600ff067b82 */ /* 0x000e220000000800 */
[----:B------:R-:W-:Y:S01]  /*0340*/  VIADD R29, R0, UR4 ;  /* 0x00000004001d7c36 */ /* 0x000fe20008000000 */
[C---:B------:R-:W-:Y:S01]  /*0350*/  IADD3 R3, PT, PT, R35.reuse, 0x10, RZ ;  /* 0x0000001023037810 */ /* 0x040fe20007ffe0ff */
[----:B------:R-:W-:Y:S01]  /*0360*/  VIADD R31, R35, 0x30 ;  /* 0x00000030231f7836 */ /* 0x000fe20000000000 */
[----:B------:R-:W-:-:S04]  /*0370*/  IADD3 R8, PT, PT, R2, UR4, RZ ;  /* 0x0000000402087c10 */ /* 0x000fc8000fffe0ff */
[C-C-:B------:R-:W-:Y:S02]  /*0380*/  VIADDMNMX.U32 R5, R33.reuse, 0x10, R8.reuse, !PT ;  /* 0x0000001021057846 */ /* 0x140fe40007800008 */
[----:B------:R-:W-:Y:S02]  /*0390*/  VIADDMNMX.U32 R15, R33, 0x20, R8, !PT ;  /* 0x00000020210f7846 */ /* 0x000fe40007800008 */
[-C--:B0-----:R-:W-:Y:S02]  /*03a0*/  ISETP.GE.U32.AND P0, PT, R29, R6.reuse, PT ;  /* 0x000000061d00720c */ /* 0x081fe40003f06070 */
[-C--:B------:R-:W-:Y:S02]  /*03b0*/  ISETP.GE.U32.AND P5, PT, R5, R6.reuse, PT ;  /* 0x000000060500720c */ /* 0x080fe40003fa6070 */
[-C--:B------:R-:W-:Y:S02]  /*03c0*/  ISETP.GE.OR P1, PT, R35, R6.reuse, P0 ;  /* 0x000000062300720c */ /* 0x080fe40000726670 */
[----:B------:R-:W-:-:S02]  /*03d0*/  ISETP.GE.OR P2, PT, R3, R6, P0 ;  /* 0x000000060300720c */ /* 0x000fc40000746670 */
[----:B------:R-:W-:Y:S02]  /*03e0*/  VIMNMX.U32 R3, PT, PT, R33, R8, !PT ;  /* 0x0000000821037248 */ /* 0x000fe40007fe0000 */
[-C--:B------:R-:W-:Y:S02]  /*03f0*/  ISETP.GE.OR P3, PT, R39, R6.reuse, P0 ;  /* 0x000000062700720c */ /* 0x080fe40000766670 */
[-C--:B------:R-:W-:Y:S02]  /*0400*/  ISETP.GE.U32.AND P4, PT, R3, R6.reuse, PT ;  /* 0x000000060300720c */ /* 0x080fe40003f86070 */
[----:B------:R-:W-:Y:S01]  /*0410*/  VIADDMNMX.U32 R5, R33, 0x30, R8, !PT ;  /* 0x0000003021057846 */ /* 0x000fe20007800008 */
[----:B------:R-:W0:Y:S01]  /*0420*/  @!P5 LDC.64 R16, c[0x0][0x388] ;  /* 0x0000e200ff10db82 */ /* 0x000e220000000a00 */
[-C--:B------:R-:W-:Y:S01]  /*0430*/  ISETP.GE.OR P0, PT, R31, R6.reuse, P0 ;  /* 0x000000061f00720c */ /* 0x080fe20000706670 */
[-CC-:B------:R-:W-:Y:S01]  /*0440*/  @!P1 IMAD R3, R29, R6.reuse, R35.reuse ;  /* 0x000000061d039224 */ /* 0x180fe200078e0223 */
[-C--:B------:R-:W-:Y:S01]  /*0450*/  ISETP.GE.U32.AND P6, PT, R15, R6.reuse, PT ;  /* 0x000000060f00720c */ /* 0x080fe20003fc6070 */
[----:B------:R-:W-:-:S04]  /*0460*/  @!P2 IMAD R14, R29, R6, R35 ;  /* 0x000000061d0ea224 */ /* 0x000fc800078e0223 */
[----:B------:R-:W1:Y:S08]  /*0470*/  @!P1 LDC.64 R12, c[0x0][0x380] ;  /* 0x0000e000ff0c9b82 */ /* 0x000e700000000a00 */
[----:B------:R-:W2:Y:S08]  /*0480*/  @!P3 LDC.64 R20, c[0x0][0x380] ;  /* 0x0000e000ff14bb82 */ /* 0x000eb00000000a00 */
[----:B------:R-:W3:Y:S01]  /*0490*/  @!P2 LDC.64 R26, c[0x0][0x380] ;  /* 0x0000e000ff1aab82 */ /* 0x000ee20000000a00 */
[----:B-1----:R-:W-:-:S04]  /*04a0*/  @!P1 IMAD.WIDE.U32 R12, R3, 0x4, R12 ;  /* 0x00000004030c9825 */ /* 0x002fc800078e000c */
[----:B------:R-:W-:-:S03]  /*04b0*/  HFMA2 R3, -RZ, RZ, 0, 0 ;  /* 0x00000000ff037431 */ /* 0x000fc600000001ff */
[----:B------:R-:W1:Y:S08]  /*04c0*/  @!P4 LDC.64 R22, c[0x0][0x388] ;  /* 0x0000e200ff16cb82 */ /* 0x000e700000000a00 */
[----:B------:R-:W4:Y:S01]  /*04d0*/  @!P0 LDC.64 R18, c[0x0][0x380] ;  /* 0x0000e000ff128b82 */ /* 0x000f220000000a00 */
[----:B------:R5:W4:Y:S01]  /*04e0*/  @!P1 LDG.E R3, desc[UR8][R12.64] ;  /* 0x000000080c039981 */ /* 0x000b22000c1e1900 */
[----:B------:R-:W-:-:S02]  /*04f0*/  ISETP.GE.U32.AND P1, PT, R5, R6, PT ;  /* 0x000000060500720c */ /* 0x000fc40003f26070 */
[----:B------:R-:W-:-:S04]  /*0500*/  @!P2 IADD3 R5, PT, PT, R14, 0x10, RZ ;  /* 0x000000100e05a810 */ /* 0x000fc80007ffe0ff */
[----:B------:R-:W0:Y:S01]  /*0510*/  @!P6 LDC.64 R14, c[0x0][0x388] ;  /* 0x0000e200ff0eeb82 */ /* 0x000e220000000a00 */
[----:B------:R-:W-:Y:S01]  /*0520*/  @!P3 IMAD R25, R29, R6, R39 ;  /* 0x000000061d19b224 */ /* 0x000fe200078e0227 */
[----:B------:R-:W-:Y:S01]  /*0530*/  @!P4 IADD3 R43, PT, PT, R37, R8, RZ ;  /* 0x00000008252bc210 */ /* 0x000fe20007ffe0ff */
[----:B---3--:R-:W-:-:S05]  /*0540*/  @!P2 IMAD.WIDE.U32 R26, R5, 0x4, R26 ;  /* 0x00000004051aa825 */ /* 0x008fca00078e001a */
[----:B-----5:R-:W3:Y:S01]  /*0550*/  @!P1 LDC.64 R12, c[0x0][0x388] ;  /* 0x0000e200ff0c9b82 */ /* 0x020ee20000000a00 */
[----:B--2---:R-:W-:Y:S01]  /*0560*/  @!P3 IMAD.WIDE.U32 R20, R25, 0x4, R20 ;  /* 0x000000041914b825 */ /* 0x004fe200078e0014 */
[----:B------:R-:W-:-:S03]  /*0570*/  MOV R25, RZ ;  /* 0x000000ff00197202 */ /* 0x000fc60000000f00 */
[----:B------:R-:W-:Y:S02]  /*0580*/  IMAD.MOV.U32 R5, RZ, RZ, RZ ;  /* 0x000000ffff057224 */ /* 0x000fe400078e00ff */
[----:B------:R-:W-:Y:S01]  /*0590*/  @!P0 IMAD R31, R29, R6, R31 ;  /* 0x000000061d1f8224 */ /* 0x000fe200078e021f */
[-C--:B------:R-:W-:Y:S01]  /*05a0*/  @!P1 IADD3 R29, PT, PT, R32, R8.reuse, RZ ;  /* 0x00000008201d9210 */ /* 0x080fe20007ffe0ff */
[----:B------:R2:W5:Y:S01]  /*05b0*/  @!P3 LDG.E R25, desc[UR8][R20.64] ;  /* 0x000000081419b981 */ /* 0x000562000c1e1900 */
[----:B-1----:R-:W-:Y:S01]  /*05c0*/  @!P4 IMAD.WIDE.U32 R22, R43, 0x4, R22 ;  /* 0x000000042b16c825 */ /* 0x002fe200078e0016 */
[----:B------:R-:W-:-:S03]  /*05d0*/  @!P6 IADD3 R53, PT, PT, R41, R8, RZ ;  /* 0x000000082935e210 */ /* 0x000fc60007ffe0ff */
[----:B------:R-:W-:Y:S01]  /*05e0*/  HFMA2 R43, -RZ, RZ, 0, 0 ;  /* 0x00000000ff2b7431 */ /* 0x000fe200000001ff */
[----:B------:R1:W5:Y:S01]  /*05f0*/  @!P2 LDG.E R5, desc[UR8][R26.64] ;  /* 0x000000081a05a981 */ /* 0x000362000c1e1900 */
[----:B------:R-:W-:Y:S02]  /*0600*/  @!P5 IMAD.IADD R51, R30, 0x1, R8 ;  /* 0x000000011e33d824 */ /* 0x000fe400078e0208 */
[----:B----4-:R-:W-:-:S04]  /*0610*/  @!P0 IMAD.WIDE.U32 R18, R31, 0x4, R18 ;  /* 0x000000041f128825 */ /* 0x010fc800078e0012 */
[----:B--2---:R-:W-:Y:S02]  /*0620*/  HFMA2 R21, -RZ, RZ, 0, 0 ;  /* 0x00000000ff157431 */ /* 0x004fe400000001ff */
[----:B------:R-:W-:Y:S02]  /*0630*/  IMAD.MOV.U32 R31, RZ, RZ, RZ ;  /* 0x000000ffff1f7224 */ /* 0x000fe400078e00ff */
[----:B-1----:R-:W-:Y:S02]  /*0640*/  IMAD.MOV.U32 R27, RZ, RZ, RZ ;  /* 0x000000ffff1b7224 */ /* 0x002fe400078e00ff */
[----:B---3--:R-:W-:Y:S01]  /*0650*/  @!P1 IMAD.WIDE.U32 R12, R29, 0x4, R12 ;  /* 0x000000041d0c9825 */ /* 0x008fe200078e000c */
[----:B------:R-:W-:-:S03]  /*0660*/  MOV R29, RZ ;  /* 0x000000ff001d7202 */ /* 0x000fc60000000f00 */
[----:B0-----:R-:W-:Y:S01]  /*0670*/  @!P5 IMAD.WIDE.U32 R16, R51, 0x4, R16 ;  /* 0x000000043310d825 */ /* 0x001fe200078e0010 */
[----:B------:R-:W2:Y:S03]  /*0680*/  @!P0 LDG.E R27, desc[UR8][R18.64] ;  /* 0x00000008121b8981 */ /* 0x000ea6000c1e1900 */
[----:B------:R-:W-:Y:S01]  /*0690*/  @!P6 IMAD.WIDE.U32 R14, R53, 0x4, R14 ;  /* 0x00000004350ee825 */ /* 0x000fe200078e000e */
[----:B------:R-:W3:Y:S04]  /*06a0*/  @!P4 LDG.E R21, desc[UR8][R22.64] ;  /* 0x000000081615c981 */ /* 0x000ee8000c1e1900 */
[----:B------:R-:W4:Y:S04]  /*06b0*/  @!P5 LDG.E R29, desc[UR8][R16.64] ;  /* 0x00000008101dd981 */ /* 0x000f28000c1e1900 */
[----:B------:R-:W4:Y:S04]  /*06c0*/  @!P6 LDG.E R31, desc[UR8][R14.64] ;  /* 0x000000080e1fe981 */ /* 0x000f28000c1e1900 */
[----:B------:R-:W4:Y:S01]  /*06d0*/  @!P1 LDG.E R43, desc[UR8][R12.64] ;  /* 0x000000080c2b9981 */ /* 0x000f22000c1e1900 */
[----:B------:R-:W0:Y:S01]  /*06e0*/  S2UR UR6, SR_CgaCtaId ;  /* 0x00000000000679c3 */ /* 0x000e220000008800 */
[----:B------:R-:W-:-:S02]  /*06f0*/  UMOV UR5, 0x400 ;  /* 0x0000040000057882 */ /* 0x000fc40000000000 */
[----:B------:R-:W-:-:S04]  /*0700*/  UIADD3 UR7, UPT, UPT, UR5, 0x1000, URZ ;  /* 0x0000100005077890 */ /* 0x000fc8000fffe0ff */
[----:B0-----:R-:W-:Y:S02]  /*0710*/  ULEA UR7, UR6, UR7, 0x18 ;  /* 0x0000000706077291 */ /* 0x001fe4000f8ec0ff */
[----:B------:R-:W-:-:S06]  /*0720*/  ULEA UR5, UR6, UR5, 0x18 ;  /* 0x0000000506057291 */ /* 0x000fcc000f8ec0ff */
[----:B------:R-:W-:Y:S01]  /*0730*/  LEA R38, R2, UR5, 0x2 ;  /* 0x0000000502267c11 */ /* 0x000fe2000f8e10ff */
[----:B------:R-:W-:-:S03]  /*0740*/  UMOV UR5, 0x200 ;  /* 0x0000020000057882 */ /* 0x000fc60000000000 */
[----:B------:R-:W-:Y:S01]  /*0750*/  IADD3 R38, PT, PT, R38, 0x200, RZ ;  /* 0x0000020026267810 */ /* 0x000fe20007ffe0ff */
[----:B------:R0:W-:Y:S04]  /*0760*/  STS [R34], R3 ;  /* 0x0000000322007388 */ /* 0x0001e80000000800 */
[----:B-----5:R1:W-:Y:S04]  /*0770*/  STS [R34+0x80], R25 ;  /* 0x0000801922007388 */ /* 0x0203e80000000800 */
[----:B------:R1:W-:Y:S04]  /*0780*/  STS [R34+0x40], R5 ;  /* 0x0000400522007388 */ /* 0x0003e80000000800 */
[----:B--2---:R1:W-:Y:S04]  /*0790*/  STS [R34+0xc0], R27 ;  /* 0x0000c01b22007388 */ /* 0x0043e80000000800 */
[----:B---3--:R1:W-:Y:S04]  /*07a0*/  STS [R36], R21 ;  /* 0x0000001524007388 */ /* 0x0083e80000000800 */
[----:B----4-:R1:W-:Y:S04]  /*07b0*/  STS [R36+0x400], R29 ;  /* 0x0004001d24007388 */ /* 0x0103e80000000800 */
[----:B------:R1:W-:Y:S04]  /*07c0*/  STS [R36+0x800], R31 ;  /* 0x0008001f24007388 */ /* 0x0003e80000000800 */
[----:B------:R1:W-:Y:S01]  /*07d0*/  STS [R36+0xc00], R43 ;  /* 0x000c002b24007388 */ /* 0x0003e20000000800 */
[----:B0-----:R-:W-:-:S05]  /*07e0*/  LEA R3, R0, UR7, 0x6 ;  /* 0x0000000700037c11 */ /* 0x001fca000f8e30ff */
[----:B------:R-:W-:Y:S01]  /*07f0*/  VIADD R3, R3, 0x800 ;  /* 0x0000080003037836 */ /* 0x000fe20000000000 */
[----:B------:R-:W-:Y:S06]  /*0800*/  BAR.SYNC.DEFER_BLOCKING 0x0 ;  /* 0x0000000000007b1d */ /* 0x000fec0000010000 */
.L_x_1:
[----:B------:R-:W-:Y:S01]  /*0810*/  LDS.128 R12, [R3+-0x800] ;  /* 0xfff80000030c7984 */ /* 0x000fe20000000c00 */
[----:B------:R-:W-:-:S03]  /*0820*/  UIADD3 UR5, UPT, UPT, UR5, 0x400, URZ ;  /* 0x0000040005057890 */ /* 0x000fc6000fffe0ff */
[----:B-1----:R-:W0:Y:S01]  /*0830*/  LDS R31, [R38+-0x1c0] ;  /* 0xfffe4000261f7984 */ /* 0x002e220000000800 */
[----:B------:R-:W-:-:S03]  /*0840*/  UISETP.NE.AND UP0, UPT, UR5, 0x1200, UPT ;  /* 0x000012000500788c */ /* 0x000fc6000bf05270 */
[----:B------:R-:W1:Y:S04]  /*0850*/  LDS R5, [R38+-0x180] ;  /* 0xfffe800026057984 */ /* 0x000e680000000800 */
[----:B------:R-:W2:Y:S04]  /*0860*/  LDS R29, [R38+-0x200] ;  /* 0xfffe0000261d7984 */ /* 0x000ea80000000800 */
[----:B------:R-:W3:Y:S04]  /*0870*/  LDS R43, [R38+-0x140] ;  /* 0xfffec000262b7984 */ /* 0x000ee80000000800 */
[----:B------:R-:W4:Y:S04]  /*0880*/  LDS.128 R16, [R3+-0x400] ;  /* 0xfffc000003107984 */ /* 0x000f280000000c00 */
[----:B------:R-:W5:Y:S04]  /*0890*/  LDS.128 R20, [R3] ;  /* 0x0000000003147984 */ /* 0x000f680000000c00 */
[----:B------:R-:W-:Y:S01]  /*08a0*/  LDS R53, [R38+0x80] ;  /* 0x0000800026357984 */ /* 0x000fe20000000800 */
[----:B0-----:R-:W-:-:S03]  /*08b0*/  FFMA R28, R31, R12, R24 ;  /* 0x0000000c1f1c7223 */ /* 0x001fc60000000018 */
[----:B------:R0:W5:Y:S01]  /*08c0*/  LDS.128 R24, [R3+0x400] ;  /* 0x0004000003187984 */ /* 0x0001620000000c00 */
[-C--:B-1----:R-:W-:Y:S01]  /*08d0*/  FFMA R8, R5, R12.reuse, R50 ;  /* 0x0000000c05087223 */ /* 0x082fe20000000032 */
[-C--:B--2---:R-:W-:Y:S01]  /*08e0*/  FFMA R4, R29, R12.reuse, R4 ;  /* 0x0000000c1d047223 */ /* 0x084fe20000000004 */
[----:B0-----:R-:W-:Y:S01]  /*08f0*/  IADD3 R3, PT, PT, R3, 0x10, RZ ;  /* 0x0000001003037810 */ /* 0x001fe20007ffe0ff */
[----:B---3--:R-:W-:Y:S02]  /*0900*/  FFMA R50, R43, R12, R49 ;  /* 0x0000000c2b327223 */ /* 0x008fe40000000031 */
[----:B------:R-:W0:Y:S01]  /*0910*/  LDS R49, [R38+-0xc0] ;  /* 0xffff400026317984 */ /* 0x000e220000000800 */
[-C--:B----4-:R-:W-:Y:S01]  /*0920*/  FFMA R12, R29, R16.reuse, R47 ;  /* 0x000000101d0c7223 */ /* 0x090fe2000000002f */
[-C--:B------:R-:W-:Y:S01]  /*0930*/  FFMA R48, R31, R16.reuse, R48 ;  /* 0x000000101f307223 */ /* 0x080fe20000000030 */
[-C--:B------:R-:W-:Y:S01]  /*0940*/  FFMA R52, R5, R16.reuse, R52 ;  /* 0x0000001005347223 */ /* 0x080fe20000000034 */
[----:B------:R-:W-:Y:S01]  /*0950*/  FFMA R16, R43, R16, R45 ;  /* 0x000000102b107223 */ /* 0x000fe2000000002d */
[----:B------:R-:W1:Y:S01]  /*0960*/  LDS R47, [R38+-0x80] ;  /* 0xffff8000262f7984 */ /* 0x000e620000000800 */
[-C--:B-----5:R-:W-:Y:S01]  /*0970*/  FFMA R46, R29, R20.reuse, R46 ;  /* 0x000000141d2e7223 */ /* 0x0a0fe2000000002e */
[-C--:B------:R-:W-:Y:S01]  /*0980*/  FFMA R44, R31, R20.reuse, R44 ;  /* 0x000000141f2c7223 */ /* 0x080fe2000000002c */
[-C--:B------:R-:W-:Y:S01]  /*0990*/  FFMA R42, R5, R20.reuse, R42 ;  /* 0x00000014052a7223 */ /* 0x080fe2000000002a */
[----:B------:R-:W2:Y:S01]  /*09a0*/  LDS R45, [R38+-0x100] ;  /* 0xffff0000262d7984 */ /* 0x000ea20000000800 */
[----:B------:R-:W-:Y:S01]  /*09b0*/  FFMA R20, R43, R20, R40 ;  /* 0x000000142b147223 */ /* 0x000fe20000000028 */
[-C--:B------:R-:W-:Y:S01]  /*09c0*/  FFMA R40, R29, R24.reuse, R11 ;  /* 0x000000181d287223 */ /* 0x080fe2000000000b */
[-C--:B------:R-:W-:Y:S01]  /*09d0*/  FFMA R7, R31, R24.reuse, R7 ;  /* 0x000000181f077223 */ /* 0x080fe20000000007 */
[----:B------:R-:W3:Y:S01]  /*09e0*/  LDS R11, [R38+-0x40] ;  /* 0xffffc000260b7984 */ /* 0x000ee20000000800 */
[-C--:B------:R-:W-:Y:S01]  /*09f0*/  FFMA R10, R5, R24.reuse, R10 ;  /* 0x00000018050a7223 */ /* 0x080fe2000000000a */
[----:B------:R-:W-:Y:S01]  /*0a00*/  FFMA R24, R43, R24, R9 ;  /* 0x000000182b187223 */ /* 0x000fe20000000009 */
[C---:B0-----:R-:W-:Y:S01]  /*0a10*/  FFMA R51, R49.reuse, R21, R44 ;  /* 0x0000001531337223 */ /* 0x041fe2000000002c */
[C---:B------:R-:W-:Y:S01]  /*0a20*/  FFMA R31, R49.reuse, R13, R28 ;  /* 0x0000000d311f7223 */ /* 0x040fe2000000001c */
[C---:B------:R-:W-:Y:S01]  /*0a30*/  FFMA R43, R49.reuse, R17, R48 ;  /* 0x00000011312b7223 */ /* 0x040fe20000000030 */
[----:B------:R-:W-:Y:S01]  /*0a40*/  FFMA R7, R49, R25, R7 ;  /* 0x0000001931077223 */ /* 0x000fe20000000007 */
[----:B------:R-:W0:Y:S01]  /*0a50*/  LDS R44, [R38+0xc0] ;  /* 0x0000c000262c7984 */ /* 0x000e220000000800 */
[C---:B-1----:R-:W-:Y:S01]  /*0a60*/  FFMA R49, R47.reuse, R13, R8 ;  /* 0x0000000d2f317223 */ /* 0x042fe20000000008 */
[C---:B------:R-:W-:Y:S01]  /*0a70*/  FFMA R52, R47.reuse, R17, R52 ;  /* 0x000000112f347223 */ /* 0x040fe20000000034 */
[C---:B------:R-:W-:Y:S01]  /*0a80*/  FFMA R42, R47.reuse, R21, R42 ;  /* 0x000000152f2a7223 */ /* 0x040fe2000000002a */
[----:B------:R-:W-:Y:S01]  /*0a90*/  FFMA R47, R47, R25, R10 ;  /* 0x000000192f2f7223 */ /* 0x000fe2000000000a */
[C---:B--2---:R-:W-:Y:S01]  /*0aa0*/  FFMA R9, R45.reuse, R17, R12 ;  /* 0x000000112d097223 */ /* 0x044fe2000000000c */
[C---:B------:R-:W-:Y:S01]  /*0ab0*/  FFMA R5, R45.reuse, R13, R4 ;  /* 0x0000000d2d057223 */ /* 0x040fe20000000004 */
[----:B------:R-:W1:Y:S01]  /*0ac0*/  LDS R12, [R38+0x40] ;  /* 0x00004000260c7984 */ /* 0x000e620000000800 */
[C---:B------:R-:W-:Y:S01]  /*0ad0*/  FFMA R29, R45.reuse, R21, R46 ;  /* 0x000000152d1d7223 */ /* 0x040fe2000000002e */
[----:B------:R-:W-:Y:S01]  /*0ae0*/  FFMA R45, R45, R25, R40 ;  /* 0x000000192d2d7223 */ /* 0x000fe20000000028 */
[C---:B------:R-:W-:Y:S01]  /*0af0*/  FFMA R49, R53.reuse, R14, R49 ;  /* 0x0000000e35317223 */ /* 0x040fe20000000031 */
[----:B------:R-:W2:Y:S01]  /*0b00*/  LDS R4, [R38] ;  /* 0x0000000026047984 */ /* 0x000ea20000000800 */
[C---:B------:R-:W-:Y:S01]  /*0b10*/  FFMA R52, R53.reuse, R18, R52 ;  /* 0x0000001235347223 */ /* 0x040fe20000000034 */
[C---:B------:R-:W-:Y:S01]  /*0b20*/  FFMA R42, R53.reuse, R22, R42 ;  /* 0x00000016352a7223 */ /* 0x040fe2000000002a */
[----:B------:R-:W-:Y:S01]  /*0b30*/  FFMA R53, R53, R26, R47 ;  /* 0x0000001a35357223 */ /* 0x000fe2000000002f */
[----:B------:R-:W4:Y:S04]  /*0b40*/  LDS R40, [R38+0x100] ;  /* 0x0001000026287984 */ /* 0x000f280000000800 */
[----:B------:R-:W5:Y:S04]  /*0b50*/  LDS R10, [R38+0x180] ;  /* 0x00018000260a7984 */ /* 0x000f680000000800 */
[----:B------:R-:W5:Y:S01]  /*0b60*/  LDS R28, [R38+0x140] ;  /* 0x00014000261c7984 */ /* 0x000f620000000800 */
[C---:B---3--:R-:W-:Y:S01]  /*0b70*/  FFMA R13, R11.reuse, R13, R50 ;  /* 0x0000000d0b0d7223 */ /* 0x048fe20000000032 */
[----:B------:R-:W-:-:S02]  /*0b80*/  FFMA R17, R11, R17, R16 ;  /* 0x000000110b117223 */ /* 0x000fc40000000010 */
[----:B------:R3:W5:Y:S01]  /*0b90*/  LDS R8, [R38+0x1c0] ;  /* 0x0001c00026087984 */ /* 0x0007620000000800 */
[C---:B------:R-:W-:Y:S01]  /*0ba0*/  FFMA R21, R11.reuse, R21, R20 ;  /* 0x000000150b157223 */ /* 0x040fe20000000014 */
[----:B------:R-:W-:Y:S01]  /*0bb0*/  FFMA R11, R11, R25, R24 ;  /* 0x000000190b0b7223 */ /* 0x000fe20000000018 */
[----:B---3--:R-:W-:Y:S01]  /*0bc0*/  IADD3 R38, PT, PT, R38, 0x400, RZ ;  /* 0x0000040026267810 */ /* 0x008fe20007ffe0ff */
[-C--:B0-----:R-:W-:Y:S01]  /*0bd0*/  FFMA R13, R44, R14.reuse, R13 ;  /* 0x0000000e2c0d7223 */ /* 0x081fe2000000000d */
[C---:B-1----:R-:W-:Y:S01]  /*0be0*/  FFMA R31, R12.reuse, R14, R31 ;  /* 0x0000000e0c1f7223 */ /* 0x042fe2000000001f */
[C---:B------:R-:W-:Y:S01]  /*0bf0*/  FFMA R48, R12.reuse, R18, R43 ;  /* 0x000000120c307223 */ /* 0x040fe2000000002b */
[C---:B------:R-:W-:Y:S01]  /*0c00*/  FFMA R20, R12.reuse, R22, R51 ;  /* 0x000000160c147223 */ /* 0x040fe20000000033 */
[----:B------:R-:W-:Y:S01]  /*0c10*/  FFMA R12, R12, R26, R7 ;  /* 0x0000001a0c0c7223 */ /* 0x000fe20000000007 */
[C---:B--2---:R-:W-:Y:S01]  /*0c20*/  FFMA R5, R4.reuse, R14, R5 ;  /* 0x0000000e04057223 */ /* 0x044fe20000000005 */
[C---:B------:R-:W-:Y:S01]  /*0c30*/  FFMA R16, R4.reuse, R18, R9 ;  /* 0x0000001204107223 */ /* 0x040fe20000000009 */
[C---:B------:R-:W-:Y:S01]  /*0c40*/  FFMA R46, R4.reuse, R22, R29 ;  /* 0x00000016042e7223 */ /* 0x040fe2000000001d */
[----:B------:R-:W-:Y:S01]  /*0c50*/  FFMA R24, R4, R26, R45 ;  /* 0x0000001a04187223 */ /* 0x000fe2000000002d */
[C---:B------:R-:W-:Y:S01]  /*0c60*/  FFMA R18, R44.reuse, R18, R17 ;  /* 0x000000122c127223 */ /* 0x040fe20000000011 */
[C---:B------:R-:W-:Y:S01]  /*0c70*/  FFMA R22, R44.reuse, R22, R21 ;  /* 0x000000162c167223 */ /* 0x040fe20000000015 */
[----:B------:R-:W-:Y:S01]  /*0c80*/  FFMA R26, R44, R26, R11 ;  /* 0x0000001a2c1a7223 */ /* 0x000fe2000000000b */
[C---:B----4-:R-:W-:Y:S01]  /*0c90*/  FFMA R4, R40.reuse, R15, R5 ;  /* 0x0000000f28047223 */ /* 0x050fe20000000005 */
[C---:B------:R-:W-:Y:S01]  /*0ca0*/  FFMA R47, R40.reuse, R19, R16 ;  /* 0x00000013282f7223 */ /* 0x040fe20000000010 */
[C---:B------:R-:W-:Y:S01]  /*0cb0*/  FFMA R46, R40.reuse, R23, R46 ;  /* 0x00000017282e7223 */ /* 0x040fe2000000002e */
[----:B------:R-:W-:Y:S01]  /*0cc0*/  FFMA R11, R40, R27, R24 ;  /* 0x0000001b280b7223 */ /* 0x000fe20000000018 */
[C---:B-----5:R-:W-:Y:S01]  /*0cd0*/  FFMA R50, R10.reuse, R15, R49 ;  /* 0x0000000f0a327223 */ /* 0x060fe20000000031 */
[C---:B------:R-:W-:Y:S01]  /*0ce0*/  FFMA R52, R10.reuse, R19, R52 ;  /* 0x000000130a347223 */ /* 0x040fe20000000034 */
[----:B------:R-:W-:Y:S01]  /*0cf0*/  FFMA R42, R10, R23, R42 ;  /* 0x000000170a2a7223 */ /* 0x000fe2000000002a */
[C---:B------:R-:W-:Y:S01]  /*0d00*/  FFMA R24, R28.reuse, R15, R31 ;  /* 0x0000000f1c187223 */ /* 0x040fe2000000001f */
[C---:B------:R-:W-:Y:S01]  /*0d10*/  FFMA R48, R28.reuse, R19, R48 ;  /* 0x000000131c307223 */ /* 0x040fe20000000030 */
[C---:B------:R-:W-:Y:S01]  /*0d20*/  FFMA R44, R28.reuse, R23, R20 ;  /* 0x000000171c2c7223 */ /* 0x040fe20000000014 */
[-C--:B------:R-:W-:Y:S01]  /*0d30*/  FFMA R7, R28, R27.reuse, R12 ;  /* 0x0000001b1c077223 */ /* 0x080fe2000000000c */
[----:B------:R-:W-:Y:S01]  /*0d40*/  FFMA R10, R10, R27, R53 ;  /* 0x0000001b0a0a7223 */ /* 0x000fe20000000035 */
[C---:B------:R-:W-:Y:S01]  /*0d50*/  FFMA R49, R8.reuse, R15, R13 ;  /* 0x0000000f08317223 */ /* 0x040fe2000000000d */
[C---:B------:R-:W-:Y:S01]  /*0d60*/  FFMA R45, R8.reuse, R19, R18 ;  /* 0x00000013082d7223 */ /* 0x040fe20000000012 */
[C---:B------:R-:W-:Y:S01]  /*0d70*/  FFMA R40, R8.reuse, R23, R22 ;  /* 0x0000001708287223 */ /* 0x040fe20000000016 */
[----:B------:R-:W-:Y:S01]  /*0d80*/  FFMA R9, R8, R27, R26 ;  /* 0x0000001b08097223 */ /* 0x000fe2000000001a */
[----:B------:R-:W-:Y:S06]  /*0d90*/  BRA.U UP0, `(.L_x_1) ;  /* 0xfffffff9009c7547 */ /* 0x000fec000b83ffff */
[----:B------:R-:W-:Y:S01]  /*0da0*/  UIADD3 UR4, UPT, UPT, UR4, 0x10, URZ ;  /* 0x0000001004047890 */ /* 0x000fe2000fffe0ff */
[----:B------:R-:W-:Y:S05]  /*0db0*/  BAR.SYNC.DEFER_BLOCKING 0x0 ;  /* 0x0000000000007b1d */ /* 0x000fea0000010000 */
[----:B------:R-:W-:-:S13]  /*0dc0*/  ISETP.LE.AND P0, PT, R6, UR4, PT ;  /* 0x0000000406007c0c */ /* 0x000fda000bf03270 */
[----:B------:R-:W-:Y:S05]  /*0dd0*/  @!P0 BRA `(.L_x_2) ;  /* 0xfffffff400548947 */ /* 0x000fea000383ffff */
.L_x_0:
[----:B------:R-:W-:Y:S01]  /*0de0*/  VIMNMX R3, PT, PT, R33, R35, !PT ;  /* 0x0000002321037248 */ /* 0x000fe20007fe0100 */
[C---:B------:R-:W-:Y:S01]  /*0df0*/  VIADD R0, R35.reuse, 0x10 ;  /* 0x0000001023007836 */ /* 0x040fe20000000000 */
[----:B------:R-:W-:Y:S01]  /*0e00*/  IADD3 R20, PT, PT, R35, 0x20, RZ ;  /* 0x0000002023147810 */ /* 0x000fe20007ffe0ff */
[----:B------:R-:W0:Y:S01]  /*0e10*/  LDCU.64 UR4, c[0x0][0x390] ;  /* 0x00007200ff0477ac */ /* 0x000e220008000a00 */
[-C--:B------:R-:W-:Y:S01]  /*0e20*/  ISETP.GE.AND P0, PT, R3, R6.reuse, PT ;  /* 0x000000060300720c */ /* 0x080fe20003f06270 */
[----:B------:R-:W-:Y:S01]  /*0e30*/  IMAD R22, R35, R6, RZ ;  /* 0x0000000623167224 */ /* 0x000fe200078e02ff */
[----:B------:R-:W-:Y:S01]  /*0e40*/  VIMNMX R3, PT, PT, R33, R0, !PT ;  /* 0x0000000021037248 */ /* 0x000fe20007fe0100 */
[-C--:B------:R-:W-:Y:S01]  /*0e50*/  IMAD R26, R0, R6.reuse, RZ ;  /* 0x00000006001a7224 */ /* 0x080fe200078e02ff */
[----:B------:R-:W-:Y:S02]  /*0e60*/  IADD3 R8, PT, PT, R35, 0x30, RZ ;  /* 0x0000003023087810 */ /* 0x000fe40007ffe0ff */
[----:B------:R-:W-:-:S02]  /*0e70*/  ISETP.GE.AND P1, PT, R3, R6, PT ;  /* 0x000000060300720c */ /* 0x000fc40003f26270 */
[C---:B------:R-:W-:Y:S02]  /*0e80*/  VIMNMX R3, PT, PT, R33.reuse, R20, !PT ;  /* 0x0000001421037248 */ /* 0x040fe40007fe0100 */
[----:B------:R-:W-:Y:S02]  /*0e90*/  VIMNMX R5, PT, PT, R33, R8, !PT ;  /* 0x0000000821057248 */ /* 0x000fe40007fe0100 */
[-C--:B------:R-:W-:Y:S01]  /*0ea0*/  ISETP.GE.AND P2, PT, R3, R6.reuse, PT ;  /* 0x000000060300720c */ /* 0x080fe20003f46270 */
[----:B------:R-:W1:Y:S01]  /*0eb0*/  @!P0 LDC.64 R16, c[0x0][0x390] ;  /* 0x0000e400ff108b82 */ /* 0x000e620000000a00 */
[-C--:B------:R-:W-:Y:S01]  /*0ec0*/  @!P0 IMAD R3, R35, R6.reuse, R33 ;  /* 0x0000000623038224 */ /* 0x080fe200078e0221 */
[----:B------:R-:W-:Y:S01]  /*0ed0*/  ISETP.GE.AND P3, PT, R5, R6, PT ;  /* 0x000000060500720c */ /* 0x000fe20003f66270 */
[----:B------:R-:W-:-:S03]  /*0ee0*/  VIADD R5, R33, 0x10 ;  /* 0x0000001021057836 */ /* 0x000fc60000000000 */
[CC--:B------:R-:W-:Y:S02]  /*0ef0*/  @!P1 IMAD R19, R0.reuse, R6.reuse, R33 ;  /* 0x0000000600139224 */ /* 0x0c0fe400078e0221 */
[----:B------:R-:W2:Y:S01]  /*0f00*/  @!P1 LDC.64 R14, c[0x0][0x390] ;  /* 0x0000e400ff0e9b82 */ /* 0x000ea20000000a00 */
[-C--:B------:R-:W-:Y:S02]  /*0f10*/  VIMNMX R23, PT, PT, R0, R5.reuse, !PT ;  /* 0x0000000500177248 */ /* 0x080fe40007fe0100 */
[----:B------:R-:W-:Y:S02]  /*0f20*/  VIMNMX R21, PT, PT, R35, R5, !PT ;  /* 0x0000000523157248 */ /* 0x000fe40007fe0100 */
[-C--:B------:R-:W-:Y:S02]  /*0f30*/  ISETP.GE.AND P5, PT, R23, R6.reuse, PT ;  /* 0x000000061700720c */ /* 0x080fe40003fa6270 */
[----:B------:R-:W-:Y:S01]  /*0f40*/  ISETP.GE.AND P4, PT, R21, R6, PT ;  /* 0x000000061500720c */ /* 0x000fe20003f86270 */
[----:B------:R-:W3:Y:S01]  /*0f50*/  @!P3 LDC.64 R12, c[0x0][0x390] ;  /* 0x0000e400ff0cbb82 */ /* 0x000ee20000000a00 */
[----:B------:R-:W-:-:S04]  /*0f60*/  IADD3 R21, P6, PT, R33, R26, RZ ;  /* 0x0000001a21157210 */ /* 0x000fc80007fde0ff */
[----:B------:R-:W-:Y:S01]  /*0f70*/  LEA.HI.X.SX32 R26, R26, RZ, 0x1, P6 ;  /* 0x000000ff1a1a7211 */ /* 0x000fe200030f0eff */
[----:B-1----:R-:W-:Y:S02]  /*0f80*/  @!P0 IMAD.WIDE R16, R3, 0x4, R16 ;  /* 0x0000000403108825 */ /* 0x002fe400078e0210 */
[----:B------:R-:W1:Y:S03]  /*0f90*/  @!P2 LDC.64 R2, c[0x0][0x390] ;  /* 0x0000e400ff02ab82 */ /* 0x000e660000000a00 */
[----:B------:R4:W-:Y:S01]  /*0fa0*/  @!P0 STG.E desc[UR8][R16.64], R4 ;  /* 0x0000000410008986 */ /* 0x0009e2000c101908 */
[----:B------:R-:W-:Y:S01]  /*0fb0*/  IADD3 R23, P0, PT, R33, R22, RZ ;  /* 0x0000001621177210 */ /* 0x000fe20007f1e0ff */
[----:B--2---:R-:W-:Y:S01]  /*0fc0*/  @!P1 IMAD.WIDE R18, R19, 0x4, R14 ;  /* 0x0000000413129825 */ /* 0x004fe200078e020e */
[----:B------:R-:W-:Y:S02]  /*0fd0*/  VIMNMX R15, PT, PT, R20, R5, !PT ;  /* 0x00000005140f7248 */ /* 0x000fe40007fe0100 */
[----:B------:R-:W-:-:S02]  /*0fe0*/  LEA.HI.X.SX32 R22, R22, RZ, 0x1, P0 ;  /* 0x000000ff16167211 */ /* 0x000fc400000f0eff */
[----:B------:R2:W-:Y:S01]  /*0ff0*/  @!P1 STG.E desc[UR8][R18.64], R24 ;  /* 0x0000001812009986 */ /* 0x0005e2000c101908 */
[----:B0-----:R-:W-:Y:S02]  /*1000*/  LEA R14, P1, R23, UR4, 0x2 ;  /* 0x00000004170e7c11 */ /* 0x001fe4000f8210ff */
[C---:B------:R-:W-:Y:S01]  /*1010*/  VIMNMX R5, PT, PT, R8.reuse, R5, !PT ;  /* 0x0000000508057248 */ /* 0x040fe20007fe0100 */
[-C--:B----4-:R-:W-:Y:S01]  /*1020*/  @!P3 IMAD R17, R8, R6.reuse, R33 ;  /* 0x000000060811b224 */ /* 0x090fe200078e0221 */
[-C--:B------:R-:W-:Y:S02]  /*1030*/  ISETP.GE.AND P0, PT, R15, R6.reuse, PT ;  /* 0x000000060f00720c */ /* 0x080fe40003f06270 */
[----:B------:R-:W-:Y:S01]  /*1040*/  LEA.HI.X R15, R23, UR5, R22, 0x2, P1 ;  /* 0x00000005170f7c11 */ /* 0x000fe200088f1416 */
[----:B---3--:R-:W-:Y:S01]  /*1050*/  @!P3 IMAD.WIDE R16, R17, 0x4, R12 ;  /* 0x000000041110b825 */ /* 0x008fe200078e020c */
[-C--:B------:R-:W-:Y:S02]  /*1060*/  ISETP.GE.AND P1, PT, R5, R6.reuse, PT ;  /* 0x000000060500720c */ /* 0x080fe40003f26270 */
[----:B------:R-:W-:Y:S01]  /*1070*/  LEA R4, P6, R21, UR4, 0x2 ;  /* 0x0000000415047c11 */ /* 0x000fe2000f8c10ff */
[CC--:B------:R-:W-:Y:S01]  /*1080*/  @!P2 IMAD R5, R20.reuse, R6.reuse, R33 ;  /* 0x000000061405a224 */ /* 0x0c0fe200078e0221 */
[----:B--2---:R-:W-:Y:S01]  /*1090*/  IADD3 R19, PT, PT, R33, 0x20, RZ ;  /* 0x0000002021137810 */ /* 0x004fe20007ffe0ff */
[----:B------:R-:W-:-:S02]  /*10a0*/  IMAD R18, R20, R6, RZ ;  /* 0x0000000614127224 */ /* 0x000fc400078e02ff */
[----:B-1----:R-:W-:Y:S01]  /*10b0*/  @!P2 IMAD.WIDE R2, R5, 0x4, R2 ;  /* 0x000000040502a825 */ /* 0x002fe200078e0202 */
[----:B------:R-:W-:Y:S02]  /*10c0*/  LEA.HI.X R5, R21, UR5, R26, 0x2, P6 ;  /* 0x0000000515057c11 */ /* 0x000fe4000b0f141a */
[-C--:B------:R-:W-:Y:S02]  /*10d0*/  VIMNMX R21, PT, PT, R0, R19.reuse, !PT ;  /* 0x0000001300157248 */ /* 0x080fe40007fe0100 */
[----:B------:R0:W-:Y:S01]  /*10e0*/  @!P2 STG.E desc[UR8][R2.64], R50 ;  /* 0x000000320200a986 */ /* 0x0001e2000c101908 */
[----:B------:R-:W-:Y:S02]  /*10f0*/  IADD3 R22, P2, PT, R33, R18, RZ ;  /* 0x0000001221167210 */ /* 0x000fe40007f5e0ff */
[----:B------:R-:W-:Y:S01]  /*1100*/  VIMNMX R13, PT, PT, R35, R19, !PT ;  /* 0x00000013230d7248 */ /* 0x000fe20007fe0100 */
[----:B------:R1:W-:Y:S01]  /*1110*/  @!P3 STG.E desc[UR8][R16.64], R49 ;  /* 0x000000311000b986 */ /* 0x0003e2000c101908 */
[----:B------:R-:W-:Y:S01]  /*1120*/  LEA.HI.X.SX32 R23, R18, RZ, 0x1, P2 ;  /* 0x000000ff12177211 */ /* 0x000fe200010f0eff */
[-C--:B------:R-:W-:Y:S01]  /*1130*/  IMAD R18, R8, R6.reuse, RZ ;  /* 0x0000000608127224 */ /* 0x080fe200078e02ff */
[----:B------:R-:W-:Y:S01]  /*1140*/  LEA R12, P6, R22, UR4, 0x2 ;  /* 0x00000004160c7c11 */ /* 0x000fe2000f8c10ff */
[----:B------:R2:W-:Y:S01]  /*1150*/  @!P4 STG.E desc[UR8][R14.64+0x40], R47 ;  /* 0x0000402f0e00c986 */ /* 0x0005e2000c101908 */
[----:B------:R-:W-:-:S02]  /*1160*/  ISETP.GE.AND P3, PT, R21, R6, PT ;  /* 0x000000061500720c */ /* 0x000fc40003f66270 */
[----:B------:R-:W-:Y:S01]  /*1170*/  IADD3 R21, P4, PT, R33, R18, RZ ;  /* 0x0000001221157210 */ /* 0x000fe20007f9e0ff */
[----:B------:R2:W-:Y:S01]  /*1180*/  @!P5 STG.E desc[UR8][R4.64+0x40], R48 ;  /* 0x000040300400d986 */ /* 0x0005e2000c101908 */
[----:B------:R-:W-:Y:S02]  /*1190*/  ISETP.GE.AND P2, PT, R13, R6, PT ;  /* 0x000000060d00720c */ /* 0x000fe40003f46270 */
[----:B------:R-:W-:Y:S02]  /*11a0*/  LEA.HI.X R13, R22, UR5, R23, 0x2, P6 ;  /* 0x00000005160d7c11 */ /* 0x000fe4000b0f1417 */
[----:B0-----:R-:W-:Y:S02]  /*11b0*/  VIMNMX R3, PT, PT, R20, R19, !PT ;  /* 0x0000001314037248 */ /* 0x001fe40007fe0100 */
[----:B------:R-:W-:Y:S01]  /*11c0*/  LEA.HI.X.SX32 R18, R18, RZ, 0x1, P4 ;  /* 0x000000ff12127211 */ /* 0x000fe200020f0eff */
[----:B------:R2:W-:Y:S01]  /*11d0*/  @!P0 STG.E desc[UR8][R12.64+0x40], R52 ;  /* 0x000040340c008986 */ /* 0x0005e2000c101908 */
[----:B------:R-:W-:-:S02]  /*11e0*/  LEA R2, P6, R21, UR4, 0x2 ;  /* 0x0000000415027c11 */ /* 0x000fc4000f8c10ff */
[----:B------:R-:W-:Y:S02]  /*11f0*/  IADD3 R33, PT, PT, R33, 0x30, RZ ;  /* 0x0000003021217810 */ /* 0x000fe40007ffe0ff */
[----:B------:R-:W-:Y:S02]  /*1200*/  VIMNMX R19, PT, PT, R8, R19, !PT ;  /* 0x0000001308137248 */ /* 0x000fe40007fe0100 */
[-C--:B------:R-:W-:Y:S02]  /*1210*/  ISETP.GE.AND P5, PT, R3, R6.reuse, PT ;  /* 0x000000060300720c */ /* 0x080fe40003fa6270 */
[----:B------:R-:W-:Y:S02]  /*1220*/  LEA.HI.X R3, R21, UR5, R18, 0x2, P6 ;  /* 0x0000000515037c11 */ /* 0x000fe4000b0f1412 */
[-C--:B------:R-:W-:Y:S02]  /*1230*/  VIMNMX R35, PT, PT, R35, R33.reuse, !PT ;  /* 0x0000002123237248 */ /* 0x080fe40007fe0100 */
[----:B------:R-:W-:Y:S01]  /*1240*/  ISETP.GE.AND P4, PT, R19, R6, PT ;  /* 0x000000061300720c */ /* 0x000fe20003f86270 */
[----:B------:R2:W-:Y:S01]  /*1250*/  @!P1 STG.E desc[UR8][R2.64+0x40], R45 ;  /* 0x0000402d02009986 */ /* 0x0005e2000c101908 */
[----:B-1----:R-:W-:-:S02]  /*1260*/  VIMNMX R17, PT, PT, R0, R33, !PT ;  /* 0x0000002100117248 */ /* 0x002fc40007fe0100 */
[-C--:B------:R-:W-:Y:S01]  /*1270*/  VIMNMX R19, PT, PT, R20, R33.reuse, !PT ;  /* 0x0000002114137248 */ /* 0x080fe20007fe0100 */
[----:B------:R2:W-:Y:S01]  /*1280*/  @!P2 STG.E desc[UR8][R14.64+0x80], R46 ;  /* 0x0000802e0e00a986 */ /* 0x0005e2000c101908 */
[----:B------:R-:W-:Y:S02]  /*1290*/  VIMNMX R33, PT, PT, R8, R33, !PT ;  /* 0x0000002108217248 */ /* 0x000fe40007fe0100 */
[-C--:B------:R-:W-:Y:S01]  /*12a0*/  ISETP.GE.AND P6, PT, R35, R6.reuse, PT ;  /* 0x000000062300720c */ /* 0x080fe20003fc6270 */
[----:B------:R2:W-:Y:S01]  /*12b0*/  @!P3 STG.E desc[UR8][R4.64+0x80], R44 ;  /* 0x0000802c0400b986 */ /* 0x0005e2000c101908 */
[-C--:B------:R-:W-:Y:S02]  /*12c0*/  ISETP.GE.AND P0, PT, R17, R6.reuse, PT ;  /* 0x000000061100720c */ /* 0x080fe40003f06270 */
[-C--:B------:R-:W-:Y:S01]  /*12d0*/  ISETP.GE.AND P1, PT, R19, R6.reuse, PT ;  /* 0x000000061300720c */ /* 0x080fe20003f26270 */
[----:B------:R2:W-:Y:S01]  /*12e0*/  @!P5 STG.E desc[UR8][R12.64+0x80], R42 ;  /* 0x0000802a0c00d986 */ /* 0x0005e2000c101908 */
[----:B------:R-:W-:-:S03]  /*12f0*/  ISETP.GE.AND P2, PT, R33, R6, PT ;  /* 0x000000062100720c */ /* 0x000fc60003f46270 */
[----:B------:R2:W-:Y:S04]  /*1300*/  @!P4 STG.E desc[UR8][R2.64+0x80], R40 ;  /* 0x000080280200c986 */ /* 0x0005e8000c101908 */
[----:B------:R2:W-:Y:S04]  /*1310*/  @!P6 STG.E desc[UR8][R14.64+0xc0], R11 ;  /* 0x0000c00b0e00e986 */ /* 0x0005e8000c101908 */
[----:B------:R2:W-:Y:S04]  /*1320*/  @!P0 STG.E desc[UR8][R4.64+0xc0], R7 ;  /* 0x0000c00704008986 */ /* 0x0005e8000c101908 */
[----:B------:R2:W-:Y:S01]  /*1330*/  @!P1 STG.E desc[UR8][R12.64+0xc0], R10 ;  /* 0x0000c00a0c009986 */ /* 0x0005e2000c101908 */
[----:B------:R-:W-:Y:S05]  /*1340*/  @P2 EXIT ;  /* 0x000000000000294d */ /* 0x000fea0003800000 */
[----:B------:R-:W-:Y:S01]  /*1350*/  STG.E desc[UR8][R2.64+0xc0], R9 ;  /* 0x0000c00902007986 */ /* 0x000fe2000c101908 */
[----:B------:R-:W-:Y:S05]  /*1360*/  EXIT ;  /* 0x000000000000794d */ /* 0x000fea0003800000 */
.L_x_3:
[----:B------:R-:W-:-:S00]  /*1370*/  BRA `(.L_x_3) ;  /* 0xfffffffc00fc7947 */ /* 0x000fc0000383ffff */
[----:B------:R-:W-:-:S00]  /*1380*/  NOP ;  /* 0x0000000000007918 */ /* 0x000fc00000000000 */
[----:B------:R-:W-:-:S00]  /*1390*/  NOP ;  /* 0x0000000000007918 */ /* 0x000fc00000000000 */
[----:B------:R-:W-:-:S00]  /*13a0*/  NOP ;  /* 0x0000000000007918 */ /* 0x000fc00000000000 */
[----:B------:R-:W-:-:S00]  /*13b0*/  NOP ;  /* 0x0000000000007918 */ /* 0x000fc00000000000 */
[----:B------:R-:W-:-:S00]  /*13c0*/  NOP ;  /* 0x0000000000007918 */ /* 0x000fc00000000000 */
[----:B------:R-:W-:-:S00]  /*13d0*/  NOP ;  /* 0x0000000000007918 */ /* 0x000fc00000000000 */
[----:B------:R-:W-:-:S00]  /*13e0*/  NOP ;  /* 0x0000000000007918 */ /* 0x000fc00000000000 */
[----:B------:R-:W-:-:S00]  /*13f0*/  NOP ;  /* 0x0000000000007918 */ /* 0x000fc00000000000 */
.L_x_4:


//--------------------- .nv.shared._Z8mmkernelPfS_S_i --------------------------
	.section	.nv.shared._Z8mmkernelPfS_S_i,"aw",@nobits
	.sectionflags	@""
	.align	4
.nv.shared._Z8mmkernelPfS_S_i:
	.zero		9216


//--------------------- .nv.shared.reserved.0     --------------------------
	.section	.nv.shared.reserved.0,"aw",@nobits
	.weak		__nv_reservedSMEM_offset_0_alias
	.size		__nv_reservedSMEM_offset_0_alias, 0, 64
	.other		__nv_reservedSMEM_offset_0_alias,@"STO_CUDA_RESERVED_SHARED STV_DEFAULT"
__nv_reservedSMEM_offset_0_alias:
	.zero		0
	.zero		64


//--------------------- .nv.constant0._Z8mmkernelPfS_S_i --------------------------
	.section	.nv.constant0._Z8mmkernelPfS_S_i,"a",@progbits
	.sectionflags	@""
	.align	4
.nv.constant0._Z8mmkernelPfS_S_i:
	.zero		924


//--------------------- SYMBOLS --------------------------

	.type		.nv.reservedSmem.offset0,@object
	.size		.nv.reservedSmem.offset0,0x4
	.type		.nv.reservedSmem.cap,@object
	.size		.nv.reservedSmem.cap,0x4
